	.headerflags	@"EF_CUDA_TEXMODE_UNIFIED EF_CUDA_64BIT_ADDRESS EF_CUDA_ACCELERATORS EF_CUDA_SM90 EF_CUDA_VIRTUAL_SM(EF_CUDA_SM90)"
	.elftype	@"ET_EXEC"


//--------------------- .nv.info                  --------------------------
	.section	.nv.info,"",@"SHT_CUDA_INFO"
	.align	4


	//----- nvinfo : EIATTR_REGCOUNT
	.align		4
        /*0000*/ 	.byte	0x04, 0x2f
        /*0002*/ 	.short	(.L_3 - .L_2)
	.align		4
.L_2:
        /*0004*/ 	.word	index@(triton_poi_fused__native_batch_norm_legit_no_training_cat_relu_36)
        /*0008*/ 	.word	0x0000001c


	//----- nvinfo : EIATTR_MIN_STACK_SIZE
	.align		4
.L_3:
        /*000c*/ 	.byte	0x04, 0x12
        /*000e*/ 	.short	(.L_5 - .L_4)
	.align		4
.L_4:
        /*0010*/ 	.word	index@(triton_poi_fused__native_batch_norm_legit_no_training_cat_relu_36)
        /*0014*/ 	.word	0x00000000


	//----- nvinfo : EIATTR_FRAME_SIZE
	.align		4
.L_5:
        /*0018*/ 	.byte	0x04, 0x11
        /*001a*/ 	.short	(.L_7 - .L_6)
	.align		4
.L_6:
        /*001c*/ 	.word	index@(triton_poi_fused__native_batch_norm_legit_no_training_cat_relu_36)
        /*0020*/ 	.word	0x00000000


	//----- nvinfo : EIATTR_MIN_STACK_SIZE
	.align		4
.L_7:
        /*0024*/ 	.byte	0x04, 0x12
        /*0026*/ 	.short	(.L_9 - .L_8)
	.align		4
.L_8:
        /*0028*/ 	.word	index@(triton_poi_fused__native_batch_norm_legit_no_training_cat_relu_36)
        /*002c*/ 	.word	0x00000000
.L_9:


//--------------------- .nv.info.triton_poi_fused__native_batch_norm_legit_no_training_cat_relu_36 --------------------------
	.section	.nv.info.triton_poi_fused__native_batch_norm_legit_no_training_cat_relu_36,"",@"SHT_CUDA_INFO"
	.sectionflags	@""
	.align	4


	//----- nvinfo : EIATTR_CUDA_API_VERSION
	.align		4
        /*0000*/ 	.byte	0x04, 0x37
        /*0002*/ 	.short	(.L_11 - .L_10)
.L_10:
        /*0004*/ 	.word	0x0000007c


	//----- nvinfo : EIATTR_KPARAM_INFO
	.align		4
.L_11:
        /*0008*/ 	.byte	0x04, 0x17
        /*000a*/ 	.short	(.L_13 - .L_12)
.L_12:
        /*000c*/ 	.word	0x00000000
        /*0010*/ 	.short	0x0008
        /*0012*/ 	.short	0x0040
        /*0014*/ 	.byte	0x00, 0xf0, 0x11, 0x00


	//----- nvinfo : EIATTR_KPARAM_INFO
	.align		4
.L_13:
        /*0018*/ 	.byte	0x04, 0x17
        /*001a*/ 	.short	(.L_15 - .L_14)
.L_14:
        /*001c*/ 	.word	0x00000000
        /*0020*/ 	.short	0x0007
        /*0022*/ 	.short	0x0038
        /*0024*/ 	.byte	0x00, 0xf4, 0x21, 0x00


	//----- nvinfo : EIATTR_KPARAM_INFO
	.align		4
.L_15:
        /*0028*/ 	.byte	0x04, 0x17
        /*002a*/ 	.short	(.L_17 - .L_16)
.L_16:
        /*002c*/ 	.word	0x00000000
        /*0030*/ 	.short	0x0006
        /*0032*/ 	.short	0x0030
        /*0034*/ 	.byte	0x00, 0xf4, 0x21, 0x00


	//----- nvinfo : EIATTR_KPARAM_INFO
	.align		4
.L_17:
        /*0038*/ 	.byte	0x04, 0x17
        /*003a*/ 	.short	(.L_19 - .L_18)
.L_18:
        /*003c*/ 	.word	0x00000000
        /*0040*/ 	.short	0x0005
        /*0042*/ 	.short	0x0028
        /*0044*/ 	.byte	0x00, 0xf4, 0x21, 0x00


	//----- nvinfo : EIATTR_KPARAM_INFO
	.align		4
.L_19:
        /*0048*/ 	.byte	0x04, 0x17
        /*004a*/ 	.short	(.L_21 - .L_20)
.L_20:
        /*004c*/ 	.word	0x00000000
        /*0050*/ 	.short	0x0004
        /*0052*/ 	.short	0x0020
        /*0054*/ 	.byte	0x00, 0xf4, 0x21, 0x00


	//----- nvinfo : EIATTR_KPARAM_INFO
	.align		4
.L_21:
        /*0058*/ 	.byte	0x04, 0x17
        /*005a*/ 	.short	(.L_23 - .L_22)
.L_22:
        /*005c*/ 	.word	0x00000000
        /*0060*/ 	.short	0x0003
        /*0062*/ 	.short	0x0018
        /*0064*/ 	.byte	0x00, 0xf4, 0x21, 0x00


	//----- nvinfo : EIATTR_KPARAM_INFO
	.align		4
.L_23:
        /*0068*/ 	.byte	0x04, 0x17
        /*006a*/ 	.short	(.L_25 - .L_24)
.L_24:
        /*006c*/ 	.word	0x00000000
        /*0070*/ 	.short	0x0002
        /*0072*/ 	.short	0x0010
        /*0074*/ 	.byte	0x00, 0xf4, 0x21, 0x00


	//----- nvinfo : EIATTR_KPARAM_INFO
	.align		4
.L_25:
        /*0078*/ 	.byte	0x04, 0x17
        /*007a*/ 	.short	(.L_27 - .L_26)
.L_26:
        /*007c*/ 	.word	0x00000000
        /*0080*/ 	.short	0x0001
        /*0082*/ 	.short	0x0008
        /*0084*/ 	.byte	0x00, 0xf4, 0x21, 0x00


	//----- nvinfo : EIATTR_KPARAM_INFO
	.align		4
.L_27:
        /*0088*/ 	.byte	0x04, 0x17
        /*008a*/ 	.short	(.L_29 - .L_28)
.L_28:
        /*008c*/ 	.word	0x00000000
        /*0090*/ 	.short	0x0000
        /*0092*/ 	.short	0x0000
        /*0094*/ 	.byte	0x00, 0xf4, 0x21, 0x00


	//----- nvinfo : EIATTR_SPARSE_MMA_MASK
	.align		4
.L_29:
        /*0098*/ 	.byte	0x03, 0x50
        /*009a*/ 	.short	0x0000


	//----- nvinfo : EIATTR_MAXREG_COUNT
	.align		4
        /*009c*/ 	.byte	0x03, 0x1b
        /*009e*/ 	.short	0x00ff


	//----- nvinfo : EIATTR_EXIT_INSTR_OFFSETS
	.align		4
        /*00a0*/ 	.byte	0x04, 0x1c
        /*00a2*/ 	.short	(.L_31 - .L_30)


	//   ....[0]....
.L_30:
        /*00a4*/ 	.word	0x00000680


	//   ....[1]....
        /*00a8*/ 	.word	0x000006a0


	//----- nvinfo : EIATTR_REQNTID
	.align		4
.L_31:
        /*00ac*/ 	.byte	0x04, 0x10
        /*00ae*/ 	.short	(.L_33 - .L_32)
.L_32:
        /*00b0*/ 	.word	0x00000080
        /*00b4*/ 	.word	0x00000001
        /*00b8*/ 	.word	0x00000001


	//----- nvinfo : EIATTR_CBANK_PARAM_SIZE
	.align		4
.L_33:
        /*00bc*/ 	.byte	0x03, 0x19
        /*00be*/ 	.short	0x0044


	//----- nvinfo : EIATTR_PARAM_CBANK
	.align		4
        /*00c0*/ 	.byte	0x04, 0x0a
        /*00c2*/ 	.short	(.L_35 - .L_34)
	.align		4
.L_34:
        /*00c4*/ 	.word	index@(.nv.constant0.triton_poi_fused__native_batch_norm_legit_no_training_cat_relu_36)
        /*00c8*/ 	.short	0x0210
        /*00ca*/ 	.short	0x0044


	//----- nvinfo : EIATTR_SW_WAR
	.align		4
.L_35:
        /*00cc*/ 	.byte	0x04, 0x36
        /*00ce*/ 	.short	(.L_37 - .L_36)
.L_36:
        /*00d0*/ 	.word	0x00000008
.L_37:


//--------------------- .nv.callgraph             --------------------------
	.section	.nv.callgraph,"",@"SHT_CUDA_CALLGRAPH"
	.align	4
	.sectionentsize	8
	.align		4
        /*0000*/ 	.word	0x00000000
	.align		4
        /*0004*/ 	.word	0xffffffff
	.align		4
        /*0008*/ 	.word	0x00000000
	.align		4
        /*000c*/ 	.word	0xfffffffe
	.align		4
        /*0010*/ 	.word	0x00000000
	.align		4
        /*0014*/ 	.word	0xfffffffd
	.align		4
        /*0018*/ 	.word	0x00000000
	.align		4
        /*001c*/ 	.word	0xfffffffc


//--------------------- .nv.constant4             --------------------------
	.section	.nv.constant4,"a",@progbits
	.align	8
	.align		8
.nv.constant4:
        /*0000*/ 	.dword	_$_str
	.align		8
        /*0008*/ 	.dword	_$_str_$_2


//--------------------- .text.triton_poi_fused__native_batch_norm_legit_no_training_cat_relu_36 --------------------------
	.section	.text.triton_poi_fused__native_batch_norm_legit_no_training_cat_relu_36,"ax",@progbits
	.align	128
        .global         triton_poi_fused__native_batch_norm_legit_no_training_cat_relu_36
        .type           triton_poi_fused__native_batch_norm_legit_no_training_cat_relu_36,@function
        .size           triton_poi_fused__native_batch_norm_legit_no_training_cat_relu_36,(.L_x_1 - triton_poi_fused__native_batch_norm_legit_no_training_cat_relu_36)
        .other          triton_poi_fused__native_batch_norm_legit_no_training_cat_relu_36,@"STO_CUDA_ENTRY STV_DEFAULT"
triton_poi_fused__native_batch_norm_legit_no_training_cat_relu_36:
.text.triton_poi_fused__native_batch_norm_legit_no_training_cat_relu_36:
[----:B------:R-:W0:Y:S01]  /*0000*/  LDC R1, c[0x0][0x28] ;  /* 0x00000a00ff017b82 */ /* 0x000e220000000800 */
[----:B------:R-:W1:Y:S07]  /*0010*/  S2R R0, SR_TID.X ;  /* 0x0000000000007919 */ /* 0x000e6e0000002100 */
[----:B------:R-:W2:Y:S01]  /*0020*/  LDC.64 R4, c[0x0][0x228] ;  /* 0x00008a00ff047b82 */ /* 0x000ea20000000a00 */
[----:B------:R-:W-:Y:S01]  /*0030*/  IMAD.MOV.U32 R6, RZ, RZ, RZ ;  /* 0x000000ffff067224 */ /* 0x000fe200078e00ff */
[----:B------:R-:W-:Y:S01]  /*0040*/  ULDC.64 UR4, c[0x0][0x208] ;  /* 0x0000820000047ab9 */ /* 0x000fe20000000a00 */
[----:B------:R-:W3:Y:S01]  /*0050*/  S2R R3, SR_CTAID.X ;  /* 0x0000000000037919 */ /* 0x000ee20000002500 */
[----:B------:R-:W-:Y:S01]  /*0060*/  IMAD.MOV.U32 R10, RZ, RZ, RZ ;  /* 0x000000ffff0a7224 */ /* 0x000fe200078e00ff */
[----:B------:R-:W-:-:S03]  /*0070*/  ULDC.64 UR6, c[0x0][0x218] ;  /* 0x0000860000067ab9 */ /* 0x000fc60000000a00 */
[----:B------:R-:W4:Y:S01]  /*0080*/  LDC.64 R14, c[0x0][0x220] ;  /* 0x00008800ff0e7b82 */ /* 0x000f220000000a00 */
[----:B-1----:R-:W-:-:S05]  /*0090*/  IMAD.SHL.U32 R0, R0, 0x2, RZ ;  /* 0x0000000200007824 */ /* 0x002fca00078e00ff */
[----:B------:R-:W-:-:S05]  /*00a0*/  LOP3.LUT R0, R0, 0xfe, RZ, 0xc0, !PT ;  /* 0x000000fe00007812 */ /* 0x000fca00078ec0ff */
[----:B---3--:R-:W-:-:S05]  /*00b0*/  IMAD R0, R3, 0x100, R0 ;  /* 0x0000010003007824 */ /* 0x008fca00078e0200 */
[----:B------:R-:W-:Y:S02]  /*00c0*/  SHF.R.S32.HI R3, RZ, 0x1f, R0 ;  /* 0x0000001fff037819 */ /* 0x000fe40000011400 */
[----:B------:R-:W-:Y:S02]  /*00d0*/  ISETP.GE.AND P0, PT, R0, 0x9800, PT ;  /* 0x000098000000780c */ /* 0x000fe40003f06270 */
[----:B------:R-:W-:-:S04]  /*00e0*/  LEA.HI R3, R3, R0, RZ, 0x4 ;  /* 0x0000000003037211 */ /* 0x000fc800078f20ff */
[----:B------:R-:W-:-:S05]  /*00f0*/  SHF.R.S32.HI R11, RZ, 0x4, R3 ;  /* 0x00000004ff0b7819 */ /* 0x000fca0000011403 */
[----:B------:R-:W-:-:S05]  /*0100*/  IMAD.HI R2, R11, 0x6bca1af3, RZ ;  /* 0x6bca1af30b027827 */ /* 0x000fca00078e02ff */
[----:B------:R-:W-:-:S04]  /*0110*/  SHF.R.U32.HI R7, RZ, 0x1f, R2 ;  /* 0x0000001fff077819 */ /* 0x000fc80000011602 */
[----:B------:R-:W-:-:S05]  /*0120*/  LEA.HI.SX32 R2, R2, R7, 0x18 ;  /* 0x0000000702027211 */ /* 0x000fca00078fc2ff */
[----:B------:R-:W-:-:S04]  /*0130*/  IMAD R11, R2, -0x260, R11 ;  /* 0xfffffda0020b7824 */ /* 0x000fc800078e020b */
[----:B--2---:R-:W-:-:S05]  /*0140*/  IMAD.WIDE R4, R11, 0x4, R4 ;  /* 0x000000040b047825 */ /* 0x004fca00078e0204 */
[----:B------:R-:W2:Y:S01]  /*0150*/  @!P0 LDG.E.EL R6, desc[UR4][R4.64] ;  /* 0x0000000404068981 */ /* 0x000ea2000c2e1900 */
[----:B------:R-:W-:-:S03]  /*0160*/  IMAD.HI R2, R0, 0x6bca1af3, RZ ;  /* 0x6bca1af300027827 */ /* 0x000fc600078e02ff */
[----:B------:R1:W3:Y:S01]  /*0170*/  @!P0 LDG.E.EL R10, desc[UR4][R4.64] ;  /* 0x00000004040a8981 */ /* 0x0002e2000c2e1900 */
[----:B------:R-:W-:Y:S01]  /*0180*/  LOP3.LUT R7, R3, 0xfffffff0, RZ, 0xc0, !PT ;  /* 0xfffffff003077812 */ /* 0x000fe200078ec0ff */
[----:B------:R-:W-:Y:S01]  /*0190*/  IMAD.SHL.U32 R8, R11, 0x10, RZ ;  /* 0x000000100b087824 */ /* 0x000fe200078e00ff */
[----:B------:R-:W-:Y:S02]  /*01a0*/  SHF.R.U32.HI R9, RZ, 0x1f, R2 ;  /* 0x0000001fff097819 */ /* 0x000fe40000011602 */
[----:B------:R-:W-:Y:S02]  /*01b0*/  IADD3 R7, R0, -R7, RZ ;  /* 0x8000000700077210 */ /* 0x000fe40007ffe0ff */
[----:B------:R-:W-:Y:S02]  /*01c0*/  LEA.HI.SX32 R17, R2, R9, 0x14 ;  /* 0x0000000902117211 */ /* 0x000fe400078fa2ff */
[----:B------:R-:W5:Y:S03]  /*01d0*/  LDC.64 R2, c[0x0][0x210] ;  /* 0x00008400ff027b82 */ /* 0x000f660000000a00 */
[----:B------:R-:W-:-:S02]  /*01e0*/  IMAD.SHL.U32 R9, R17, 0x200, RZ ;  /* 0x0000020011097824 */ /* 0x000fc400078e00ff */
[----:B-1----:R-:W-:-:S03]  /*01f0*/  IMAD R4, R17, -0x2600, R0 ;  /* 0xffffda0011047824 */ /* 0x002fc600078e0200 */
[--C-:B------:R-:W-:Y:S01]  /*0200*/  IADD3 R18, P1, P2, R8, R7, R9.reuse ;  /* 0x0000000708127210 */ /* 0x100fe20007a3e009 */
[----:B------:R-:W-:Y:S01]  /*0210*/  IMAD R25, R17, 0x2400, R4 ;  /* 0x0000240011197824 */ /* 0x000fe200078e0204 */
[----:B------:R-:W-:Y:S02]  /*0220*/  SHF.R.S32.HI R13, RZ, 0x1f, R9 ;  /* 0x0000001fff0d7819 */ /* 0x000fe40000011409 */
[----:B------:R-:W-:Y:S02]  /*0230*/  CS2R R4, SRZ ;  /* 0x0000000000047805 */ /* 0x000fe4000001ff00 */
[----:B------:R-:W-:Y:S02]  /*0240*/  SHF.R.S32.HI R8, RZ, 0x1f, R8 ;  /* 0x0000001fff087819 */ /* 0x000fe40000011408 */
[----:B------:R-:W-:Y:S02]  /*0250*/  SHF.R.S32.HI R7, RZ, 0x1f, R7 ;  /* 0x0000001fff077819 */ /* 0x000fe40000011407 */
[----:B------:R-:W-:-:S02]  /*0260*/  LEA R16, P3, R18, UR6, 0x2 ;  /* 0x0000000612107c11 */ /* 0x000fc4000f8610ff */
[----:B------:R-:W-:Y:S02]  /*0270*/  IADD3.X R7, R8, R7, R13, P1, P2 ;  /* 0x0000000708077210 */ /* 0x000fe40000fe440d */
[----:B------:R-:W1:Y:S01]  /*0280*/  LDC.64 R12, c[0x0][0x230] ;  /* 0x00008c00ff0c7b82 */ /* 0x000e620000000a00 */
[C---:B------:R-:W-:Y:S02]  /*0290*/  ISETP.GE.AND P2, PT, R11.reuse, 0x240, PT ;  /* 0x000002400b00780c */ /* 0x040fe40003f46270 */
[----:B------:R-:W-:Y:S01]  /*02a0*/  ISETP.GT.AND P1, PT, R11, 0x23f, !P0 ;  /* 0x0000023f0b00780c */ /* 0x000fe20004724270 */
[----:B-----5:R-:W-:Y:S01]  /*02b0*/  IMAD.WIDE R24, R25, 0x4, R2 ;  /* 0x0000000419187825 */ /* 0x020fe200078e0202 */
[----:B------:R-:W-:Y:S02]  /*02c0*/  ISETP.LT.AND P4, PT, R0, 0x9800, !P2 ;  /* 0x000098000000780c */ /* 0x000fe40005781270 */
[----:B------:R-:W-:Y:S02]  /*02d0*/  CS2R R2, SRZ ;  /* 0x0000000000027805 */ /* 0x000fe4000001ff00 */
[----:B------:R-:W-:Y:S01]  /*02e0*/  LEA.HI.X R17, R18, UR7, R7, 0x2, P3 ;  /* 0x0000000712117c11 */ /* 0x000fe200098f1407 */
[----:B------:R-:W5:Y:S01]  /*02f0*/  LDC.64 R8, c[0x0][0x238] ;  /* 0x00008e00ff087b82 */ /* 0x000f620000000a00 */
[----:B------:R-:W-:Y:S01]  /*0300*/  HFMA2.MMA R7, -RZ, RZ, 0, 0 ;  /* 0x00000000ff077435 */ /* 0x000fe200000001ff */
[----:B----4-:R-:W-:Y:S01]  /*0310*/  IMAD.WIDE R22, R11, 0x4, R14 ;  /* 0x000000040b167825 */ /* 0x010fe200078e020e */
[----:B------:R-:W-:-:S03]  /*0320*/  CS2R R14, SRZ ;  /* 0x00000000000e7805 */ /* 0x000fc6000001ff00 */
[----:B------:R-:W4:Y:S04]  /*0330*/  @P1 LDG.E.64 R4, desc[UR4][R16.64+-0x9000] ;  /* 0xff70000410041981 */ /* 0x000f28000c1e1b00 */
[----:B------:R-:W4:Y:S01]  /*0340*/  @P4 LDG.E.64 R2, desc[UR4][R24.64] ;  /* 0x0000000418024981 */ /* 0x000f22000c1e1b00 */
[----:B------:R-:W-:-:S03]  /*0350*/  IMAD.MOV.U32 R20, RZ, RZ, RZ ;  /* 0x000000ffff147224 */ /* 0x000fc600078e00ff */
[----:B------:R-:W4:Y:S01]  /*0360*/  @!P0 LDG.E.EL R7, desc[UR4][R22.64] ;  /* 0x0000000416078981 */ /* 0x000f22000c2e1900 */
[----:B-1----:R-:W-:-:S03]  /*0370*/  IMAD.WIDE R12, R11, 0x4, R12 ;  /* 0x000000040b0c7825 */ /* 0x002fc600078e020c */
[----:B------:R-:W4:Y:S01]  /*0380*/  @!P0 LDG.E.EL R14, desc[UR4][R22.64] ;  /* 0x00000004160e8981 */ /* 0x000f22000c2e1900 */
[----:B------:R-:W-:Y:S02]  /*0390*/  IMAD.MOV.U32 R18, RZ, RZ, RZ ;  /* 0x000000ffff127224 */ /* 0x000fe400078e00ff */
[----:B-----5:R-:W-:Y:S01]  /*03a0*/  IMAD.WIDE R8, R11, 0x4, R8 ;  /* 0x000000040b087825 */ /* 0x020fe200078e0208 */
[----:B------:R-:W-:Y:S01]  /*03b0*/  MOV R11, RZ ;  /* 0x000000ff000b7202 */ /* 0x000fe20000000f00 */
[----:B------:R-:W5:Y:S04]  /*03c0*/  @!P0 LDG.E.EL R20, desc[UR4][R12.64] ;  /* 0x000000040c148981 */ /* 0x000f68000c2e1900 */
[----:B------:R1:W5:Y:S04]  /*03d0*/  @!P0 LDG.E.EL R18, desc[UR4][R12.64] ;  /* 0x000000040c128981 */ /* 0x000368000c2e1900 */
[----:B------:R-:W5:Y:S04]  /*03e0*/  @!P0 LDG.E.EL R15, desc[UR4][R8.64] ;  /* 0x00000004080f8981 */ /* 0x000f68000c2e1900 */
[----:B------:R1:W5:Y:S01]  /*03f0*/  @!P0 LDG.E.EL R11, desc[UR4][R8.64] ;  /* 0x00000004080b8981 */ /* 0x000362000c2e1900 */
[----:B------:R-:W-:Y:S01]  /*0400*/  IMAD.MOV.U32 R21, RZ, RZ, 0x3e800000 ;  /* 0x3e800000ff157424 */ /* 0x000fe200078e00ff */
[----:B-1----:R-:W1:Y:S08]  /*0410*/  LDC.64 R12, c[0x0][0x240] ;  /* 0x00009000ff0c7b82 */ /* 0x002e700000000a00 */
[----:B0-----:R-:W0:Y:S01]  /*0420*/  LDC.64 R8, c[0x0][0x248] ;  /* 0x00009200ff087b82 */ /* 0x001e220000000a00 */
[----:B-1----:R-:W-:-:S04]  /*0430*/  IMAD.WIDE R12, R0, 0x4, R12 ;  /* 0x00000004000c7825 */ /* 0x002fc800078e020c */
[----:B0-----:R-:W-:-:S04]  /*0440*/  IMAD.WIDE R8, R0, 0x4, R8 ;  /* 0x0000000400087825 */ /* 0x001fc800078e0208 */
[----:B--2---:R-:W-:-:S04]  /*0450*/  FADD R6, R6, 9.9999997473787516356e-06 ;  /* 0x3727c5ac06067421 */ /* 0x004fc80000000000 */
[----:B------:R-:W0:Y:S01]  /*0460*/  MUFU.SQRT R16, R6 ;  /* 0x0000000600107308 */ /* 0x000e220000002000 */
[----:B---3--:R-:W-:-:S07]  /*0470*/  FADD R10, R10, 9.9999997473787516356e-06 ;  /* 0x3727c5ac0a0a7421 */ /* 0x008fce0000000000 */
[----:B------:R-:W1:Y:S01]  /*0480*/  MUFU.SQRT R17, R10 ;  /* 0x0000000a00117308 */ /* 0x000e620000002000 */
[C---:B0-----:R-:W-:Y:S02]  /*0490*/  FSETP.GT.AND P6, PT, R16.reuse, 8.50705917302346158658e+37, PT ;  /* 0x7e8000001000780b */ /* 0x041fe40003fc4000 */
[----:B------:R-:W-:Y:S02]  /*04a0*/  FSETP.GEU.AND P3, PT, R16, 1.175494350822287508e-38, PT ;  /* 0x008000001000780b */ /* 0x000fe40003f6e000 */
[----:B------:R-:W-:Y:S02]  /*04b0*/  FSEL R19, R21, 1, P6 ;  /* 0x3f80000015137808 */ /* 0x000fe40003000000 */
[----:B-1----:R-:W-:-:S07]  /*04c0*/  FSETP.GT.AND P5, PT, R17, 8.50705917302346158658e+37, PT ;  /* 0x7e8000001100780b */ /* 0x002fce0003fa4000 */
[----:B------:R-:W-:Y:S01]  /*04d0*/  @P6 FMUL R16, R16, 0.25 ;  /* 0x3e80000010106820 */ /* 0x000fe20000400000 */
[----:B------:R-:W-:-:S03]  /*04e0*/  FSETP.GEU.AND P6, PT, R17, 1.175494350822287508e-38, PT ;  /* 0x008000001100780b */ /* 0x000fc60003fce000 */
[----:B------:R-:W-:Y:S02]  /*04f0*/  @!P3 FMUL R16, R16, 16777216 ;  /* 0x4b8000001010b820 */ /* 0x000fe40000400000 */
[----:B------:R-:W-:-:S08]  /*0500*/  @P5 FMUL R17, R17, 0.25 ;  /* 0x3e80000011115820 */ /* 0x000fd00000400000 */
[----:B------:R-:W-:Y:S01]  /*0510*/  @!P6 FMUL R17, R17, 16777216 ;  /* 0x4b8000001111e820 */ /* 0x000fe20000400000 */
[----:B------:R-:W0:Y:S01]  /*0520*/  MUFU.RCP R16, R16 ;  /* 0x0000001000107308 */ /* 0x000e220000001000 */
[----:B------:R-:W-:-:S07]  /*0530*/  FSEL R6, R21, 1, P5 ;  /* 0x3f80000015067808 */ /* 0x000fce0002800000 */
[----:B------:R-:W1:Y:S01]  /*0540*/  MUFU.RCP R17, R17 ;  /* 0x0000001100117308 */ /* 0x000e620000001000 */
[----:B----4-:R-:W-:Y:S02]  /*0550*/  SEL R2, R2, RZ, P4 ;  /* 0x000000ff02027207 */ /* 0x010fe40002000000 */
[----:B------:R-:W-:Y:S01]  /*0560*/  SEL R3, R3, RZ, P4 ;  /* 0x000000ff03037207 */ /* 0x000fe20002000000 */
[----:B------:R-:W-:Y:S01]  /*0570*/  @!P3 FMUL R19, R19, 16777216 ;  /* 0x4b8000001313b820 */ /* 0x000fe20000400000 */
[----:B------:R-:W-:Y:S01]  /*0580*/  @P2 SEL R2, R4, RZ, P1 ;  /* 0x000000ff04022207 */ /* 0x000fe20000800000 */
[----:B------:R-:W-:Y:S01]  /*0590*/  @!P6 FMUL R6, R6, 16777216 ;  /* 0x4b8000000606e820 */ /* 0x000fe20000400000 */
[----:B------:R-:W-:Y:S01]  /*05a0*/  @P2 SEL R3, R5, RZ, P1 ;  /* 0x000000ff05032207 */ /* 0x000fe20000800000 */
[----:B0-----:R-:W-:Y:S02]  /*05b0*/  FMUL R16, R16, R19 ;  /* 0x0000001310107220 */ /* 0x001fe40000400000 */
[----:B------:R-:W-:-:S02]  /*05c0*/  FADD R7, R2, -R7 ;  /* 0x8000000702077221 */ /* 0x000fc40000000000 */
[----:B------:R-:W-:Y:S01]  /*05d0*/  FADD R14, R3, -R14 ;  /* 0x8000000e030e7221 */ /* 0x000fe20000000000 */
[----:B-1----:R-:W-:Y:S01]  /*05e0*/  FMUL R17, R17, R6 ;  /* 0x0000000611117220 */ /* 0x002fe20000400000 */
[----:B------:R-:W-:-:S03]  /*05f0*/  FMUL R16, R7, R16 ;  /* 0x0000001007107220 */ /* 0x000fc60000400000 */
[----:B------:R-:W-:Y:S01]  /*0600*/  FMUL R14, R14, R17 ;  /* 0x000000110e0e7220 */ /* 0x000fe20000400000 */
[----:B-----5:R-:W-:-:S03]  /*0610*/  FFMA R15, R16, R20, R15 ;  /* 0x00000014100f7223 */ /* 0x020fc6000000000f */
[----:B------:R-:W-:Y:S02]  /*0620*/  FFMA R11, R14, R18, R11 ;  /* 0x000000120e0b7223 */ /* 0x000fe4000000000b */
[----:B------:R-:W-:Y:S01]  /*0630*/  FSETP.GEU.AND P1, PT, R15, RZ, PT ;  /* 0x000000ff0f00720b */ /* 0x000fe20003f2e000 */
[----:B------:R0:W-:Y:S02]  /*0640*/  @!P0 STG.E.64 desc[UR4][R12.64], R2 ;  /* 0x000000020c008986 */ /* 0x0001e4000c101b04 */
[----:B------:R-:W-:Y:S02]  /*0650*/  FSETP.GEU.AND P2, PT, R11, RZ, PT ;  /* 0x000000ff0b00720b */ /* 0x000fe40003f4e000 */
[----:B------:R-:W-:Y:S02]  /*0660*/  FSEL R10, R15, RZ, P1 ;  /* 0x000000ff0f0a7208 */ /* 0x000fe40000800000 */
[----:B------:R-:W-:Y:S01]  /*0670*/  FSEL R11, R11, RZ, P2 ;  /* 0x000000ff0b0b7208 */ /* 0x000fe20001000000 */
[----:B0-----:R-:W-:Y:S08]  /*0680*/  @P0 EXIT ;  /* 0x000000000000094d */ /* 0x001ff00003800000 */
[----:B------:R-:W-:Y:S01]  /*0690*/  STG.E.64 desc[UR4][R8.64], R10 ;  /* 0x0000000a08007986 */ /* 0x000fe2000c101b04 */
[----:B------:R-:W-:Y:S05]  /*06a0*/  EXIT ;  /* 0x000000000000794d */ /* 0x000fea0003800000 */
.L_x_0:
[----:B------:R-:W-:-:S00]  /*06b0*/  BRA `(.L_x_0) ;  /* 0xfffffffc00fc7947 */ /* 0x000fc0000383ffff */
[----:B------:R-:W-:-:S00]  /*06c0*/  NOP ;  /* 0x0000000000007918 */ /* 0x000fc00000000000 */
        /* <DEDUP_REMOVED lines=11> */
.L_x_1:


//--------------------- .nv.global.init           --------------------------
	.section	.nv.global.init,"aw",@progbits
.nv.global.init:
	.type		_$_str,@object
	.size		_$_str,(_$_str_$_2 - _$_str)
_$_str:
        /*0000*/ 	.byte	0x5f, 0x5f, 0x43, 0x55, 0x44, 0x41, 0x5f, 0x46, 0x54, 0x5a, 0x00
	.type		_$_str_$_2,@object
	.size		_$_str_$_2,(.L_1 - _$_str_$_2)
_$_str_$_2:
        /*000b*/ 	.byte	0x5f, 0x5f, 0x43, 0x55, 0x44, 0x41, 0x5f, 0x50, 0x52, 0x45, 0x43, 0x5f, 0x53, 0x51, 0x52, 0x54
        /*001b*/ 	.byte	0x00
.L_1:


//--------------------- .nv.constant0.triton_poi_fused__native_batch_norm_legit_no_training_cat_relu_36 --------------------------
	.section	.nv.constant0.triton_poi_fused__native_batch_norm_legit_no_training_cat_relu_36,"a",@progbits
	.sectionflags	@""
	.align	4
.nv.constant0.triton_poi_fused__native_batch_norm_legit_no_training_cat_relu_36:
	.zero		596
